//
// Generated by NVIDIA NVVM Compiler
//
// Compiler Build ID: CL-36424714
// Cuda compilation tools, release 13.0, V13.0.88
// Based on NVVM 20.0.0
//

.version 9.0
.target sm_100
.address_size 64

	// .globl	_Z11countTriNumPjPiii

.visible .entry _Z11countTriNumPjPiii(
	.param .u64 .ptr .align 1 _Z11countTriNumPjPiii_param_0,
	.param .u64 .ptr .align 1 _Z11countTriNumPjPiii_param_1,
	.param .u32 _Z11countTriNumPjPiii_param_2,
	.param .u32 _Z11countTriNumPjPiii_param_3
)
{
	.reg .pred 	%p<15>;
	.reg .b32 	%r<50>;
	.reg .b64 	%rd<14>;
	.reg .b64 	%fd<8>;

	ld.param.u64 	%rd5, [_Z11countTriNumPjPiii_param_0];
	ld.param.u64 	%rd4, [_Z11countTriNumPjPiii_param_1];
	ld.param.u32 	%r20, [_Z11countTriNumPjPiii_param_2];
	ld.param.u32 	%r21, [_Z11countTriNumPjPiii_param_3];
	cvta.to.global.u64 	%rd1, %rd5;
	cvt.rn.f64.s32 	%fd1, %r20;
	fma.rn.f64 	%fd2, %fd1, 0d3FA0000000000000, 0dBF50624DD2F1A9FC;
	cvt.rpi.f64.f64 	%fd3, %fd2;
	cvt.rzi.s32.f64 	%r1, %fd3;
	shr.s32 	%r22, %r21, 5;
	mov.u32 	%r23, %ntid.x;
	cvt.rn.f64.u32 	%fd4, %r23;
	div.rn.f64 	%fd5, %fd1, %fd4;
	add.f64 	%fd6, %fd5, 0dBF50624DD2F1A9FC;
	cvt.rpi.f64.f64 	%fd7, %fd6;
	cvt.rzi.s32.f64 	%r2, %fd7;
	mov.u32 	%r24, %ctaid.x;
	mul.lo.s32 	%r3, %r22, %r24;
	add.s32 	%r25, %r3, %r22;
	min.s32 	%r4, %r25, %r20;
	setp.lt.s32 	%p1, %r2, 1;
	@%p1 bra 	$L__BB0_13;
	mov.u32 	%r27, %tid.x;
	mul.lo.s32 	%r5, %r2, %r27;
	cvta.to.global.u64 	%rd2, %rd4;
	mov.b32 	%r44, 0;
$L__BB0_2:
	setp.lt.s32 	%p2, %r20, 1;
	add.s32 	%r7, %r44, %r5;
	setp.ge.s32 	%p3, %r7, %r20;
	or.pred  	%p4, %p3, %p2;
	@%p4 bra 	$L__BB0_12;
	mul.lo.s32 	%r29, %r7, %r1;
	cvt.s64.s32 	%rd3, %r29;
	mov.b32 	%r45, 0;
$L__BB0_4:
	setp.eq.s32 	%p5, %r7, %r45;
	@%p5 bra 	$L__BB0_11;
	setp.ge.s32 	%p6, %r3, %r4;
	and.b32  	%r30, %r45, 31;
	shr.u32 	%r31, %r45, 5;
	cvt.u64.u32 	%rd6, %r31;
	add.s64 	%rd7, %rd6, %rd3;
	shl.b64 	%rd8, %rd7, 2;
	add.s64 	%rd9, %rd1, %rd8;
	ld.global.u32 	%r32, [%rd9];
	shr.u32 	%r33, %r32, %r30;
	and.b32  	%r34, %r33, 1;
	setp.eq.b32 	%p7, %r34, 1;
	not.pred 	%p8, %p7;
	or.pred  	%p9, %p8, %p6;
	@%p9 bra 	$L__BB0_11;
	mul.lo.s32 	%r9, %r45, %r1;
	mov.u32 	%r46, %r3;
$L__BB0_7:
	cvt.u32.u64 	%r36, %rd3;
	add.s32 	%r37, %r46, %r36;
	mul.wide.s32 	%rd10, %r37, 4;
	add.s64 	%rd11, %rd1, %rd10;
	ld.global.u32 	%r38, [%rd11];
	add.s32 	%r39, %r46, %r9;
	mul.wide.s32 	%rd12, %r39, 4;
	add.s64 	%rd13, %rd1, %rd12;
	ld.global.u32 	%r40, [%rd13];
	and.b32  	%r48, %r40, %r38;
	setp.eq.s32 	%p10, %r48, 0;
	mov.b32 	%r49, 0;
	@%p10 bra 	$L__BB0_10;
	mov.b32 	%r49, 0;
$L__BB0_9:
	and.b32  	%r42, %r48, 1;
	add.s32 	%r49, %r49, %r42;
	shr.u32 	%r15, %r48, 1;
	setp.gt.u32 	%p11, %r48, 1;
	mov.u32 	%r48, %r15;
	@%p11 bra 	$L__BB0_9;
$L__BB0_10:
	atom.global.add.u32 	%r43, [%rd2], %r49;
	add.s32 	%r46, %r46, 1;
	setp.ne.s32 	%p12, %r46, %r4;
	@%p12 bra 	$L__BB0_7;
$L__BB0_11:
	add.s32 	%r45, %r45, 1;
	setp.ne.s32 	%p13, %r45, %r20;
	@%p13 bra 	$L__BB0_4;
$L__BB0_12:
	add.s32 	%r44, %r44, 1;
	setp.ne.s32 	%p14, %r44, %r2;
	@%p14 bra 	$L__BB0_2;
$L__BB0_13:
	ret;

}


// ===== COMPILED SASS (sm_100) =====

	.target	sm_100

	.elftype	@"ET_EXEC"


//--------------------- .note.nv.tkinfo           --------------------------
	.section	.note.nv.tkinfo,"",@"SHT_NOTE"
	.sectionflags	@"SHF_NOTE_NV_TKINFO"
	.tkinfo
        /*0018*/ 	.word	0x00000002
        /*0030*/ 	.string	""
        /*0030*/ 	.string	"ptxas"
        /*0030*/ 	.string	"Cuda compilation tools, release 13.0, V13.0.88"
        /*0030*/ 	.string	"Build cuda_13.0.r13.0/compiler.36424714_0"
        /*0030*/ 	.string	"-arch sm_100 -m 64 "



//--------------------- .note.nv.cuinfo           --------------------------
	.section	.note.nv.cuinfo,"",@"SHT_NOTE"
	.sectionflags	@"SHF_NOTE_NV_CUINFO"
        /*0018*/ 	.short	0x0002
        /*001a*/ 	.short	0x0064
        /*001c*/ 	.short	0x0082
	.zero		2


//--------------------- .nv.info                  --------------------------
	.section	.nv.info,"",@"SHT_CUDA_INFO"
	.align	4


	//----- nvinfo : EIATTR_REGCOUNT
	.align		4
        /*0000*/ 	.byte	0x04, 0x2f
        /*0002*/ 	.short	(.L_1 - .L_0)
	.align		4
.L_0:
        /*0004*/ 	.word	index@(_Z11countTriNumPjPiii)
        /*0008*/ 	.word	0x00000018


	//----- nvinfo : EIATTR_FRAME_SIZE
	.align		4
.L_1:
        /*000c*/ 	.byte	0x04, 0x11
        /*000e*/ 	.short	(.L_3 - .L_2)
	.align		4
.L_2:
        /*0010*/ 	.word	index@($__internal_0_$__cuda_sm20_div_rn_f64_full)
        /*0014*/ 	.word	0x00000000


	//----- nvinfo : EIATTR_FRAME_SIZE
	.align		4
.L_3:
        /*0018*/ 	.byte	0x04, 0x11
        /*001a*/ 	.short	(.L_5 - .L_4)
	.align		4
.L_4:
        /*001c*/ 	.word	index@(_Z11countTriNumPjPiii)
        /*0020*/ 	.word	0x00000000


	//----- nvinfo : EIATTR_MIN_STACK_SIZE
	.align		4
.L_5:
        /*0024*/ 	.byte	0x04, 0x12
        /*0026*/ 	.short	(.L_7 - .L_6)
	.align		4
.L_6:
        /*0028*/ 	.word	index@(_Z11countTriNumPjPiii)
        /*002c*/ 	.word	0x00000000
.L_7:


//--------------------- .nv.compat                --------------------------
	.section	.nv.compat,"",@"SHT_CUDA_COMPAT_INFO"
	.align	4
        /*0000*/ 	.byte	0x02, 0x09, 0x00, 0x00, 0x02, 0x02, 0x01, 0x00, 0x02, 0x05, 0x05, 0x00, 0x03, 0x07, 0x01, 0x01
        /*0010*/ 	.byte	0x02, 0x03, 0x00, 0x00, 0x02, 0x06, 0x01, 0x00, 0x04, 0x0b, 0x08, 0x00, 0x01, 0x00, 0x00, 0x00
        /*0020*/ 	.byte	0x00, 0x00, 0x00, 0x00


//--------------------- .nv.info._Z11countTriNumPjPiii --------------------------
	.section	.nv.info._Z11countTriNumPjPiii,"",@"SHT_CUDA_INFO"
	.sectionflags	@""
	.align	4


	//----- nvinfo : EIATTR_CUDA_API_VERSION
	.align		4
        /*0000*/ 	.byte	0x04, 0x37
        /*0002*/ 	.short	(.L_9 - .L_8)
.L_8:
        /*0004*/ 	.word	0x00000082


	//----- nvinfo : EIATTR_KPARAM_INFO
	.align		4
.L_9:
        /*0008*/ 	.byte	0x04, 0x17
        /*000a*/ 	.short	(.L_11 - .L_10)
.L_10:
        /*000c*/ 	.word	0x00000000
        /*0010*/ 	.short	0x0003
        /*0012*/ 	.short	0x0014
        /*0014*/ 	.byte	0x00, 0xf0, 0x11, 0x00


	//----- nvinfo : EIATTR_KPARAM_INFO
	.align		4
.L_11:
        /*0018*/ 	.byte	0x04, 0x17
        /*001a*/ 	.short	(.L_13 - .L_12)
.L_12:
        /*001c*/ 	.word	0x00000000
        /*0020*/ 	.short	0x0002
        /*0022*/ 	.short	0x0010
        /*0024*/ 	.byte	0x00, 0xf0, 0x11, 0x00


	//----- nvinfo : EIATTR_KPARAM_INFO
	.align		4
.L_13:
        /*0028*/ 	.byte	0x04, 0x17
        /*002a*/ 	.short	(.L_15 - .L_14)
.L_14:
        /*002c*/ 	.word	0x00000000
        /*0030*/ 	.short	0x0001
        /*0032*/ 	.short	0x0008
        /*0034*/ 	.byte	0x00, 0xf5, 0x21, 0x00


	//----- nvinfo : EIATTR_KPARAM_INFO
	.align		4
.L_15:
        /*0038*/ 	.byte	0x04, 0x17
        /*003a*/ 	.short	(.L_17 - .L_16)
.L_16:
        /*003c*/ 	.word	0x00000000
        /*0040*/ 	.short	0x0000
        /*0042*/ 	.short	0x0000
        /*0044*/ 	.byte	0x00, 0xf5, 0x21, 0x00


	//----- nvinfo : EIATTR_SPARSE_MMA_MASK
	.align		4
.L_17:
        /*0048*/ 	.byte	0x03, 0x50
        /*004a*/ 	.short	0x0000


	//----- nvinfo : EIATTR_MAXREG_COUNT
	.align		4
        /*004c*/ 	.byte	0x03, 0x1b
        /*004e*/ 	.short	0x00ff


	//----- nvinfo : EIATTR_MERCURY_ISA_VERSION
	.align		4
        /*0050*/ 	.byte	0x03, 0x5f
        /*0052*/ 	.short	0x0101


	//----- nvinfo : EIATTR_INT_WARP_WIDE_INSTR_OFFSETS
	.align		4
        /*0054*/ 	.byte	0x04, 0x31
        /*0056*/ 	.short	(.L_19 - .L_18)


	//   ....[0]....
.L_18:
        /*0058*/ 	.word	0x00000570


	//   ....[1]....
        /*005c*/ 	.word	0x00000590


	//----- nvinfo : EIATTR_VRC_CTA_INIT_COUNT
	.align		4
.L_19:
        /*0060*/ 	.byte	0x02, 0x4a
	.zero		1
	.zero		1


	//----- nvinfo : EIATTR_EXIT_INSTR_OFFSETS
	.align		4
        /*0064*/ 	.byte	0x04, 0x1c
        /*0066*/ 	.short	(.L_21 - .L_20)


	//   ....[0]....
.L_20:
        /*0068*/ 	.word	0x000001e0


	//   ....[1]....
        /*006c*/ 	.word	0x00000680


	//----- nvinfo : EIATTR_CRS_STACK_SIZE
	.align		4
.L_21:
        /*0070*/ 	.byte	0x04, 0x1e
        /*0072*/ 	.short	(.L_23 - .L_22)
.L_22:
        /*0074*/ 	.word	0x00000000


	//----- nvinfo : EIATTR_CBANK_PARAM_SIZE
	.align		4
.L_23:
        /*0078*/ 	.byte	0x03, 0x19
        /*007a*/ 	.short	0x0018


	//----- nvinfo : EIATTR_PARAM_CBANK
	.align		4
        /*007c*/ 	.byte	0x04, 0x0a
        /*007e*/ 	.short	(.L_25 - .L_24)
	.align		4
.L_24:
        /*0080*/ 	.word	index@(.nv.constant0._Z11countTriNumPjPiii)
        /*0084*/ 	.short	0x0380
        /*0086*/ 	.short	0x0018


	//----- nvinfo : EIATTR_SW_WAR
	.align		4
.L_25:
        /*0088*/ 	.byte	0x04, 0x36
        /*008a*/ 	.short	(.L_27 - .L_26)
.L_26:
        /*008c*/ 	.word	0x00000008
.L_27:


//--------------------- .nv.callgraph             --------------------------
	.section	.nv.callgraph,"",@"SHT_CUDA_CALLGRAPH"
	.align	4
	.sectionentsize	8
	.align		4
        /*0000*/ 	.word	0x00000000
	.align		4
        /*0004*/ 	.word	0xffffffff
	.align		4
        /*0008*/ 	.word	0x00000000
	.align		4
        /*000c*/ 	.word	0xfffffffe
	.align		4
        /*0010*/ 	.word	0x00000000
	.align		4
        /*0014*/ 	.word	0xfffffffd
	.align		4
        /*0018*/ 	.word	0x00000000
	.align		4
        /*001c*/ 	.word	0xfffffffc


//--------------------- .text._Z11countTriNumPjPiii --------------------------
	.section	.text._Z11countTriNumPjPiii,"ax",@progbits
	.align	128
        .global         _Z11countTriNumPjPiii
        .type           _Z11countTriNumPjPiii,@function
        .size           _Z11countTriNumPjPiii,(.L_x_17 - _Z11countTriNumPjPiii)
        .other          _Z11countTriNumPjPiii,@"STO_CUDA_ENTRY STV_DEFAULT"
_Z11countTriNumPjPiii:
.text._Z11countTriNumPjPiii:
[----:B------:R-:W-:Y:S01]  /*0000*/  LDC R1, c[0x0][0x37c] ;  /* 0x0000df00ff017b82 */ /* 0x000fe20000000800 */
[----:B------:R-:W0:Y:S01]  /*0010*/  LDCU UR4, c[0x0][0x360] ;  /* 0x00006c00ff0477ac */ /* 0x000e220008000800 */
[----:B------:R-:W-:Y:S01]  /*0020*/  IMAD.MOV.U32 R2, RZ, RZ, 0x1 ;  /* 0x00000001ff027424 */ /* 0x000fe200078e00ff */
[----:B------:R-:W1:Y:S01]  /*0030*/  LDCU.64 UR6, c[0x0][0x358] ;  /* 0x00006b00ff0677ac */ /* 0x000e620008000a00 */
[----:B0-----:R-:W0:Y:S01]  /*0040*/  I2F.F64.U32 R4, UR4 ;  /* 0x0000000400047d12 */ /* 0x001e220008201800 */
[----:B------:R-:W2:Y:S07]  /*0050*/  LDCU.64 UR4, c[0x0][0x390] ;  /* 0x00007200ff0477ac */ /* 0x000eae0008000a00 */
[----:B0-----:R-:W0:Y:S01]  /*0060*/  MUFU.RCP64H R3, R5 ;  /* 0x0000000500037308 */ /* 0x001e220000001800 */
[----:B--2---:R-:W-:Y:S01]  /*0070*/  USHF.R.S32.HI UR5, URZ, 0x5, UR5 ;  /* 0x00000005ff057899 */ /* 0x004fe20008011405 */
[----:B0-----:R-:W-:-:S08]  /*0080*/  DFMA R6, -R4, R2, 1 ;  /* 0x3ff000000406742b */ /* 0x001fd00000000102 */
[----:B------:R-:W-:-:S08]  /*0090*/  DFMA R6, R6, R6, R6 ;  /* 0x000000060606722b */ /* 0x000fd00000000006 */
[----:B------:R-:W-:Y:S02]  /*00a0*/  DFMA R2, R2, R6, R2 ;  /* 0x000000060202722b */ /* 0x000fe40000000002 */
[----:B------:R-:W0:Y:S06]  /*00b0*/  I2F.F64 R6, UR4 ;  /* 0x0000000400067d12 */ /* 0x000e2c0008201c00 */
[----:B------:R-:W-:-:S08]  /*00c0*/  DFMA R8, -R4, R2, 1 ;  /* 0x3ff000000408742b */ /* 0x000fd00000000102 */
[----:B------:R-:W-:Y:S01]  /*00d0*/  DFMA R2, R2, R8, R2 ;  /* 0x000000080202722b */ /* 0x000fe20000000002 */
[----:B0-----:R-:W-:-:S07]  /*00e0*/  FSETP.GEU.AND P1, PT, |R7|, 6.5827683646048100446e-37, PT ;  /* 0x036000000700780b */ /* 0x001fce0003f2e200 */
[----:B------:R-:W-:-:S08]  /*00f0*/  DMUL R8, R6, R2 ;  /* 0x0000000206087228 */ /* 0x000fd00000000000 */
[----:B------:R-:W-:-:S08]  /*0100*/  DFMA R10, -R4, R8, R6 ;  /* 0x00000008040a722b */ /* 0x000fd00000000106 */
[----:B------:R-:W-:-:S10]  /*0110*/  DFMA R2, R2, R10, R8 ;  /* 0x0000000a0202722b */ /* 0x000fd40000000008 */
[----:B------:R-:W-:-:S05]  /*0120*/  FFMA R0, RZ, R5, R3 ;  /* 0x00000005ff007223 */ /* 0x000fca0000000003 */
[----:B------:R-:W-:-:S13]  /*0130*/  FSETP.GT.AND P0, PT, |R0|, 1.469367938527859385e-39, PT ;  /* 0x001000000000780b */ /* 0x000fda0003f04200 */
[----:B-1----:R-:W-:Y:S05]  /*0140*/  @P0 BRA P1, `(.L_x_0) ;  /* 0x0000000000100947 */ /* 0x002fea0000800000 */
[----:B------:R-:W-:-:S07]  /*0150*/  MOV R0, 0x170 ;  /* 0x0000017000007802 */ /* 0x000fce0000000f00 */
[----:B------:R-:W-:Y:S05]  /*0160*/  CALL.REL.NOINC `($__internal_0_$__cuda_sm20_div_rn_f64_full) ;  /* 0x0000000400487944 */ /* 0x000fea0003c00000 */
[----:B------:R-:W-:Y:S02]  /*0170*/  IMAD.MOV.U32 R2, RZ, RZ, R12 ;  /* 0x000000ffff027224 */ /* 0x000fe400078e000c */
[----:B------:R-:W-:-:S07]  /*0180*/  IMAD.MOV.U32 R3, RZ, RZ, R13 ;  /* 0x000000ffff037224 */ /* 0x000fce00078e000d */
.L_x_0:
[----:B------:R-:W-:Y:S02]  /*0190*/  IMAD.MOV.U32 R12, RZ, RZ, -0x2d0e5604 ;  /* 0xd2f1a9fcff0c7424 */ /* 0x000fe400078e00ff */
[----:B------:R-:W-:-:S06]  /*01a0*/  IMAD.MOV.U32 R13, RZ, RZ, 0x3f50624d ;  /* 0x3f50624dff0d7424 */ /* 0x000fcc00078e00ff */
[----:B------:R-:W-:-:S06]  /*01b0*/  DADD R2, R2, -R12 ;  /* 0x0000000002027229 */ /* 0x000fcc000000080c */
[----:B------:R-:W0:Y:S02]  /*01c0*/  F2I.F64.CEIL R0, R2 ;  /* 0x0000000200007311 */ /* 0x000e240000309100 */
[----:B0-----:R-:W-:-:S13]  /*01d0*/  ISETP.GE.AND P0, PT, R0, 0x1, PT ;  /* 0x000000010000780c */ /* 0x001fda0003f06270 */
[----:B------:R-:W-:Y:S05]  /*01e0*/  @!P0 EXIT ;  /* 0x000000000000894d */ /* 0x000fea0003800000 */
[----:B------:R-:W0:Y:S01]  /*01f0*/  LDC R4, c[0x0][0x390] ;  /* 0x0000e400ff047b82 */ /* 0x000e220000000800 */
[----:B------:R-:W1:Y:S01]  /*0200*/  S2R R11, SR_CTAID.X ;  /* 0x00000000000b7919 */ /* 0x000e620000002500 */
[----:B------:R-:W-:Y:S01]  /*0210*/  UMOV UR4, URZ ;  /* 0x000000ff00047c82 */ /* 0x000fe20008000000 */
[----:B------:R-:W2:Y:S01]  /*0220*/  S2R R5, SR_TID.X ;  /* 0x0000000000057919 */ /* 0x000ea20000002100 */
[----:B0-----:R-:W0:Y:S01]  /*0230*/  I2F.F64 R2, R4 ;  /* 0x0000000400027312 */ /* 0x001e220000201c00 */
[----:B-1----:R-:W-:Y:S02]  /*0240*/  IMAD R11, R11, UR5, RZ ;  /* 0x000000050b0b7c24 */ /* 0x002fe4000f8e02ff */
[----:B--2---:R-:W-:-:S03]  /*0250*/  IMAD R10, R0, R5, RZ ;  /* 0x00000005000a7224 */ /* 0x004fc600078e02ff */
[----:B------:R-:W-:Y:S01]  /*0260*/  VIADDMNMX R8, R11, UR5, R4, PT ;  /* 0x000000050b087c46 */ /* 0x000fe2000b800104 */
[----:B0-----:R-:W-:-:S10]  /*0270*/  DFMA R12, R2, 0.03125, -R12 ;  /* 0x3fa00000020c782b */ /* 0x001fd4000000080c */
[----:B------:R0:W1:Y:S02]  /*0280*/  F2I.F64.CEIL R12, R12 ;  /* 0x0000000c000c7311 */ /* 0x0000640000309100 */
.L_x_10:
[----:B------:R-:W2:Y:S01]  /*0290*/  LDC R2, c[0x0][0x390] ;  /* 0x0000e400ff027b82 */ /* 0x000ea20000000800 */
[----:B------:R-:W-:Y:S01]  /*02a0*/  VIADD R9, R10, UR4 ;  /* 0x000000040a097c36 */ /* 0x000fe20008000000 */
[----:B------:R-:W-:Y:S01]  /*02b0*/  UIADD3 UR4, UPT, UPT, UR4, 0x1, URZ ;  /* 0x0000000104047890 */ /* 0x000fe2000fffe0ff */
[----:B------:R-:W-:Y:S05]  /*02c0*/  BSSY.RECONVERGENT B0, `(.L_x_1) ;  /* 0x000003a000007945 */ /* 0x000fea0003800200 */
[----:B------:R-:W-:Y:S02]  /*02d0*/  ISETP.NE.AND P1, PT, R0, UR4, PT ;  /* 0x0000000400007c0c */ /* 0x000fe4000bf25270 */
[----:B--2---:R-:W-:-:S04]  /*02e0*/  ISETP.GE.AND P0, PT, R2, 0x1, PT ;  /* 0x000000010200780c */ /* 0x004fc80003f06270 */
[----:B------:R-:W-:-:S13]  /*02f0*/  ISETP.GE.OR P0, PT, R9, R2, !P0 ;  /* 0x000000020900720c */ /* 0x000fda0004706670 */
[----:B------:R-:W-:Y:S05]  /*0300*/  @P0 BRA `(.L_x_2) ;  /* 0x0000000000d40947 */ /* 0x000fea0003800000 */
[----:B-1----:R-:W-:Y:S02]  /*0310*/  IMAD R7, R9, R12, RZ ;  /* 0x0000000c09077224 */ /* 0x002fe400078e02ff */
[----:B------:R-:W-:-:S03]  /*0320*/  IMAD.MOV.U32 R6, RZ, RZ, RZ ;  /* 0x000000ffff067224 */ /* 0x000fc600078e00ff */
[----:B------:R-:W-:-:S07]  /*0330*/  SHF.R.S32.HI R16, RZ, 0x1f, R7 ;  /* 0x0000001fff107819 */ /* 0x000fce0000011407 */
.L_x_9:
[----:B------:R-:W-:Y:S01]  /*0340*/  ISETP.NE.AND P0, PT, R9, R6, PT ;  /* 0x000000060900720c */ /* 0x000fe20003f05270 */
[----:B------:R-:W-:-:S12]  /*0350*/  BSSY.RECONVERGENT B1, `(.L_x_3) ;  /* 0x000002c000017945 */ /* 0x000fd80003800200 */
[----:B------:R-:W-:Y:S05]  /*0360*/  @!P0 BRA `(.L_x_4) ;  /* 0x0000000000a88947 */ /* 0x000fea0003800000 */
[----:B------:R-:W1:Y:S01]  /*0370*/  LDCU.64 UR8, c[0x0][0x380] ;  /* 0x00007000ff0877ac */ /* 0x000e620008000a00 */
[----:B------:R-:W-:-:S05]  /*0380*/  LEA.HI R3, P0, R6, R7, RZ, 0x1b ;  /* 0x0000000706037211 */ /* 0x000fca000781d8ff */
[----:B------:R-:W-:Y:S01]  /*0390*/  IMAD.X R4, RZ, RZ, R16, P0 ;  /* 0x000000ffff047224 */ /* 0x000fe200000e0610 */
[----:B-1----:R-:W-:-:S04]  /*03a0*/  LEA R2, P0, R3, UR8, 0x2 ;  /* 0x0000000803027c11 */ /* 0x002fc8000f8010ff */
[----:B------:R-:W-:-:S06]  /*03b0*/  LEA.HI.X R3, R3, UR9, R4, 0x2, P0 ;  /* 0x0000000903037c11 */ /* 0x000fcc00080f1404 */
[----:B------:R-:W2:Y:S01]  /*03c0*/  LDG.E R3, desc[UR6][R2.64] ;  /* 0x0000000602037981 */ /* 0x000ea2000c1e1900 */
[----:B------:R-:W-:Y:S02]  /*03d0*/  ISETP.GE.AND P0, PT, R11, R8, PT ;  /* 0x000000080b00720c */ /* 0x000fe40003f06270 */
[----:B--2---:R-:W-:-:S04]  /*03e0*/  SHF.R.W.U32.HI R4, RZ, R6, R3 ;  /* 0x00000006ff047219 */ /* 0x004fc80000011e03 */
[----:B------:R-:W-:-:S04]  /*03f0*/  LOP3.LUT R4, R4, 0x1, RZ, 0xc0, !PT ;  /* 0x0000000104047812 */ /* 0x000fc800078ec0ff */
[----:B------:R-:W-:-:S13]  /*0400*/  ISETP.NE.U32.OR P0, PT, R4, 0x1, P0 ;  /* 0x000000010400780c */ /* 0x000fda0000705470 */
[----:B------:R-:W-:Y:S05]  /*0410*/  @P0 BRA `(.L_x_4) ;  /* 0x00000000007c0947 */ /* 0x000fea0003800000 */
[----:B------:R-:W-:Y:S02]  /*0420*/  IMAD R14, R6, R12, RZ ;  /* 0x0000000c060e7224 */ /* 0x000fe400078e02ff */
[----:B0-----:R-:W-:-:S07]  /*0430*/  IMAD.MOV.U32 R13, RZ, RZ, R11 ;  /* 0x000000ffff0d7224 */ /* 0x001fce00078e000b */
.L_x_8:
[----:B------:R-:W0:Y:S01]  /*0440*/  LDC.64 R2, c[0x0][0x380] ;  /* 0x0000e000ff027b82 */ /* 0x000e220000000a00 */
[--C-:B------:R-:W-:Y:S02]  /*0450*/  IMAD.IADD R5, R7, 0x1, R13.reuse ;  /* 0x0000000107057824 */ /* 0x100fe400078e020d */
[----:B------:R-:W-:Y:S02]  /*0460*/  IMAD.IADD R15, R14, 0x1, R13 ;  /* 0x000000010e0f7824 */ /* 0x000fe400078e020d */
[----:B0-----:R-:W-:-:S04]  /*0470*/  IMAD.WIDE R4, R5, 0x4, R2 ;  /* 0x0000000405047825 */ /* 0x001fc800078e0202 */
[----:B------:R-:W-:Y:S02]  /*0480*/  IMAD.WIDE R2, R15, 0x4, R2 ;  /* 0x000000040f027825 */ /* 0x000fe400078e0202 */
[----:B------:R-:W2:Y:S04]  /*0490*/  LDG.E R4, desc[UR6][R4.64] ;  /* 0x0000000604047981 */ /* 0x000ea8000c1e1900 */
[----:B------:R-:W2:Y:S01]  /*04a0*/  LDG.E R3, desc[UR6][R2.64] ;  /* 0x0000000602037981 */ /* 0x000ea2000c1e1900 */
[----:B------:R-:W-:Y:S01]  /*04b0*/  BSSY.RECONVERGENT B2, `(.L_x_5) ;  /* 0x000000b000027945 */ /* 0x000fe20003800200 */
[----:B------:R-:W-:Y:S01]  /*04c0*/  IMAD.MOV.U32 R17, RZ, RZ, RZ ;  /* 0x000000ffff117224 */ /* 0x000fe200078e00ff */
[----:B------:R-:W0:Y:S01]  /*04d0*/  S2R R18, SR_LANEID ;  /* 0x0000000000127919 */ /* 0x000e220000000000 */
[----:B--2---:R-:W-:-:S13]  /*04e0*/  LOP3.LUT P0, R15, R3, RZ, R4, 0xa0, !PT ;  /* 0x000000ff030f7212 */ /* 0x004fda000780a004 */
[----:B0-----:R-:W-:Y:S05]  /*04f0*/  @!P0 BRA `(.L_x_6) ;  /* 0x0000000000188947 */ /* 0x001fea0003800000 */
[----:B------:R-:W-:-:S07]  /*0500*/  IMAD.MOV.U32 R17, RZ, RZ, RZ ;  /* 0x000000ffff117224 */ /* 0x000fce00078e00ff */
.L_x_7:
[C---:B------:R-:W-:Y:S02]  /*0510*/  ISETP.GT.U32.AND P0, PT, R15.reuse, 0x1, PT ;  /* 0x000000010f00780c */ /* 0x040fe40003f04070 */
[----:B------:R-:W-:Y:S02]  /*0520*/  LOP3.LUT R2, R15, 0x1, RZ, 0xc0, !PT ;  /* 0x000000010f027812 */ /* 0x000fe400078ec0ff */
[----:B------:R-:W-:-:S03]  /*0530*/  SHF.R.U32.HI R15, RZ, 0x1, R15 ;  /* 0x00000001ff0f7819 */ /* 0x000fc6000001160f */
[----:B------:R-:W-:-:S06]  /*0540*/  IMAD.IADD R17, R2, 0x1, R17 ;  /* 0x0000000102117824 */ /* 0x000fcc00078e0211 */
[----:B------:R-:W-:Y:S05]  /*0550*/  @P0 BRA `(.L_x_7) ;  /* 0xfffffffc00ec0947 */ /* 0x000fea000383ffff */
.L_x_6:
[----:B------:R-:W-:Y:S05]  /*0560*/  BSYNC.RECONVERGENT B2 ;  /* 0x0000000000027941 */ /* 0x000fea0003800200 */
.L_x_5:
[----:B------:R-:W0:Y:S08]  /*0570*/  REDUX.SUM UR8, R17 ;  /* 0x00000000110873c4 */ /* 0x000e30000000c000 */
[----:B------:R-:W1:Y:S01]  /*0580*/  LDC.64 R2, c[0x0][0x388] ;  /* 0x0000e200ff027b82 */ /* 0x000e620000000a00 */
[----:B------:R-:W-:Y:S02]  /*0590*/  VOTEU.ANY UR5, UPT, PT ;  /* 0x0000000000057886 */ /* 0x000fe400038e0100 */
[----:B------:R-:W-:-:S06]  /*05a0*/  UFLO.U32 UR5, UR5 ;  /* 0x00000005000572bd */ /* 0x000fcc00080e0000 */
[----:B------:R-:W-:Y:S01]  /*05b0*/  ISETP.EQ.U32.AND P0, PT, R18, UR5, PT ;  /* 0x0000000512007c0c */ /* 0x000fe2000bf02070 */
[----:B------:R-:W-:Y:S02]  /*05c0*/  VIADD R13, R13, 0x1 ;  /* 0x000000010d0d7836 */ /* 0x000fe40000000000 */
[----:B0-----:R-:W-:-:S10]  /*05d0*/  IMAD.U32 R5, RZ, RZ, UR8 ;  /* 0x00000008ff057e24 */ /* 0x001fd4000f8e00ff */
[----:B-1----:R1:W-:Y:S01]  /*05e0*/  @P0 REDG.E.ADD.STRONG.GPU desc[UR6][R2.64], R5 ;  /* 0x000000050200098e */ /* 0x0023e2000c12e106 */
[----:B------:R-:W-:-:S13]  /*05f0*/  ISETP.NE.AND P0, PT, R13, R8, PT ;  /* 0x000000080d00720c */ /* 0x000fda0003f05270 */
[----:B-1----:R-:W-:Y:S05]  /*0600*/  @P0 BRA `(.L_x_8) ;  /* 0xfffffffc008c0947 */ /* 0x002fea000383ffff */
.L_x_4:
[----:B------:R-:W-:Y:S05]  /*0610*/  BSYNC.RECONVERGENT B1 ;  /* 0x0000000000017941 */ /* 0x000fea0003800200 */
.L_x_3:
[----:B------:R-:W1:Y:S01]  /*0620*/  LDCU UR5, c[0x0][0x390] ;  /* 0x00007200ff0577ac */ /* 0x000e620008000800 */
[----:B------:R-:W-:-:S05]  /*0630*/  VIADD R6, R6, 0x1 ;  /* 0x0000000106067836 */ /* 0x000fca0000000000 */
[----:B-1----:R-:W-:-:S13]  /*0640*/  ISETP.NE.AND P0, PT, R6, UR5, PT ;  /* 0x0000000506007c0c */ /* 0x002fda000bf05270 */
[----:B------:R-:W-:Y:S05]  /*0650*/  @P0 BRA `(.L_x_9) ;  /* 0xfffffffc00380947 */ /* 0x000fea000383ffff */
.L_x_2:
[----:B------:R-:W-:Y:S05]  /*0660*/  BSYNC.RECONVERGENT B0 ;  /* 0x0000000000007941 */ /* 0x000fea0003800200 */
.L_x_1:
[----:B------:R-:W-:Y:S05]  /*0670*/  @P1 BRA `(.L_x_10) ;  /* 0xfffffffc00041947 */ /* 0x000fea000383ffff */
[----:B------:R-:W-:Y:S05]  /*0680*/  EXIT ;  /* 0x000000000000794d */ /* 0x000fea0003800000 */
        .weak           $__internal_0_$__cuda_sm20_div_rn_f64_full
        .type           $__internal_0_$__cuda_sm20_div_rn_f64_full,@function
        .size           $__internal_0_$__cuda_sm20_div_rn_f64_full,(.L_x_17 - $__internal_0_$__cuda_sm20_div_rn_f64_full)
$__internal_0_$__cuda_sm20_div_rn_f64_full:
[C---:B------:R-:W-:Y:S01]  /*0690*/  FSETP.GEU.AND P0, PT, |R5|.reuse, 1.469367938527859385e-39, PT ;  /* 0x001000000500780b */ /* 0x040fe20003f0e200 */
[----:B------:R-:W-:Y:S01]  /*06a0*/  IMAD.MOV.U32 R8, RZ, RZ, 0x1 ;  /* 0x00000001ff087424 */ /* 0x000fe200078e00ff */
[C---:B------:R-:W-:Y:S01]  /*06b0*/  LOP3.LUT R2, R5.reuse, 0x800fffff, RZ, 0xc0, !PT ;  /* 0x800fffff05027812 */ /* 0x040fe200078ec0ff */
[----:B------:R-:W-:Y:S01]  /*06c0*/  IMAD.MOV.U32 R13, RZ, RZ, 0x1ca00000 ;  /* 0x1ca00000ff0d7424 */ /* 0x000fe200078e00ff */
[----:B------:R-:W-:Y:S02]  /*06d0*/  LOP3.LUT R17, R5, 0x7ff00000, RZ, 0xc0, !PT ;  /* 0x7ff0000005117812 */ /* 0x000fe400078ec0ff */
[----:B------:R-:W-:Y:S01]  /*06e0*/  LOP3.LUT R3, R2, 0x3ff00000, RZ, 0xfc, !PT ;  /* 0x3ff0000002037812 */ /* 0x000fe200078efcff */
[----:B------:R-:W-:Y:S01]  /*06f0*/  IMAD.MOV.U32 R2, RZ, RZ, R4 ;  /* 0x000000ffff027224 */ /* 0x000fe200078e0004 */
[----:B------:R-:W-:-:S04]  /*0700*/  LOP3.LUT R12, R7, 0x7ff00000, RZ, 0xc0, !PT ;  /* 0x7ff00000070c7812 */ /* 0x000fc800078ec0ff */
[----:B------:R-:W-:Y:S01]  /*0710*/  ISETP.GE.U32.AND P1, PT, R12, R17, PT ;  /* 0x000000110c00720c */ /* 0x000fe20003f26070 */
[----:B------:R-:W-:Y:S01]  /*0720*/  @!P0 DMUL R2, R4, 8.98846567431157953865e+307 ;  /* 0x7fe0000004028828 */ /* 0x000fe20000000000 */
[----:B------:R-:W-:-:S05]  /*0730*/  IMAD.MOV.U32 R19, RZ, RZ, R12 ;  /* 0x000000ffff137224 */ /* 0x000fca00078e000c */
[----:B------:R-:W0:Y:S02]  /*0740*/  MUFU.RCP64H R9, R3 ;  /* 0x0000000300097308 */ /* 0x000e240000001800 */
[----:B0-----:R-:W-:-:S08]  /*0750*/  DFMA R10, R8, -R2, 1 ;  /* 0x3ff00000080a742b */ /* 0x001fd00000000802 */
[----:B------:R-:W-:-:S08]  /*0760*/  DFMA R10, R10, R10, R10 ;  /* 0x0000000a0a0a722b */ /* 0x000fd0000000000a */
[----:B------:R-:W-:Y:S01]  /*0770*/  DFMA R10, R8, R10, R8 ;  /* 0x0000000a080a722b */ /* 0x000fe20000000008 */
[----:B------:R-:W-:Y:S01]  /*0780*/  SEL R9, R13, 0x63400000, !P1 ;  /* 0x634000000d097807 */ /* 0x000fe20004800000 */
[----:B------:R-:W-:Y:S01]  /*0790*/  IMAD.MOV.U32 R8, RZ, RZ, R6 ;  /* 0x000000ffff087224 */ /* 0x000fe200078e0006 */
[----:B------:R-:W-:Y:S02]  /*07a0*/  FSETP.GEU.AND P1, PT, |R7|, 1.469367938527859385e-39, PT ;  /* 0x001000000700780b */ /* 0x000fe40003f2e200 */
[----:B------:R-:W-:-:S03]  /*07b0*/  LOP3.LUT R9, R9, 0x800fffff, R7, 0xf8, !PT ;  /* 0x800fffff09097812 */ /* 0x000fc600078ef807 */
[----:B------:R-:W-:-:S08]  /*07c0*/  DFMA R14, R10, -R2, 1 ;  /* 0x3ff000000a0e742b */ /* 0x000fd00000000802 */
[----:B------:R-:W-:Y:S01]  /*07d0*/  DFMA R10, R10, R14, R10 ;  /* 0x0000000e0a0a722b */ /* 0x000fe2000000000a */
[----:B------:R-:W-:Y:S10]  /*07e0*/  @P1 BRA `(.L_x_11) ;  /* 0x0000000000201947 */ /* 0x000ff40003800000 */
[----:B------:R-:W-:Y:S01]  /*07f0*/  LOP3.LUT R15, R5, 0x7ff00000, RZ, 0xc0, !PT ;  /* 0x7ff00000050f7812 */ /* 0x000fe200078ec0ff */
[----:B------:R-:W-:-:S03]  /*0800*/  IMAD.MOV.U32 R14, RZ, RZ, RZ ;  /* 0x000000ffff0e7224 */ /* 0x000fc600078e00ff */
[----:B------:R-:W-:-:S04]  /*0810*/  ISETP.GE.U32.AND P1, PT, R12, R15, PT ;  /* 0x0000000f0c00720c */ /* 0x000fc80003f26070 */
[----:B------:R-:W-:-:S04]  /*0820*/  SEL R15, R13, 0x63400000, !P1 ;  /* 0x634000000d0f7807 */ /* 0x000fc80004800000 */
[----:B------:R-:W-:-:S04]  /*0830*/  LOP3.LUT R15, R15, 0x80000000, R7, 0xf8, !PT ;  /* 0x800000000f0f7812 */ /* 0x000fc800078ef807 */
[----:B------:R-:W-:-:S06]  /*0840*/  LOP3.LUT R15, R15, 0x100000, RZ, 0xfc, !PT ;  /* 0x001000000f0f7812 */ /* 0x000fcc00078efcff */
[----:B------:R-:W-:-:S10]  /*0850*/  DFMA R8, R8, 2, -R14 ;  /* 0x400000000808782b */ /* 0x000fd4000000080e */
[----:B------:R-:W-:-:S07]  /*0860*/  LOP3.LUT R19, R9, 0x7ff00000, RZ, 0xc0, !PT ;  /* 0x7ff0000009137812 */ /* 0x000fce00078ec0ff */
.L_x_11:
[----:B------:R-:W-:Y:S01]  /*0870*/  IMAD.MOV.U32 R18, RZ, RZ, R17 ;  /* 0x000000ffff127224 */ /* 0x000fe200078e0011 */
[----:B------:R-:W-:Y:S01]  /*0880*/  @!P0 LOP3.LUT R18, R3, 0x7ff00000, RZ, 0xc0, !PT ;  /* 0x7ff0000003128812 */ /* 0x000fe200078ec0ff */
[----:B------:R-:W-:Y:S01]  /*0890*/  VIADD R20, R19, 0xffffffff ;  /* 0xffffffff13147836 */ /* 0x000fe20000000000 */
[----:B------:R-:W-:-:S03]  /*08a0*/  DMUL R14, R10, R8 ;  /* 0x000000080a0e7228 */ /* 0x000fc60000000000 */
[----:B------:R-:W-:Y:S01]  /*08b0*/  VIADD R21, R18, 0xffffffff ;  /* 0xffffffff12157836 */ /* 0x000fe20000000000 */
[----:B------:R-:W-:-:S04]  /*08c0*/  ISETP.GT.U32.AND P0, PT, R20, 0x7feffffe, PT ;  /* 0x7feffffe1400780c */ /* 0x000fc80003f04070 */
[----:B------:R-:W-:Y:S01]  /*08d0*/  ISETP.GT.U32.OR P0, PT, R21, 0x7feffffe, P0 ;  /* 0x7feffffe1500780c */ /* 0x000fe20000704470 */
[----:B------:R-:W-:-:S08]  /*08e0*/  DFMA R16, R14, -R2, R8 ;  /* 0x800000020e10722b */ /* 0x000fd00000000008 */
[----:B------:R-:W-:-:S04]  /*08f0*/  DFMA R10, R10, R16, R14 ;  /* 0x000000100a0a722b */ /* 0x000fc8000000000e */
[----:B------:R-:W-:Y:S07]  /*0900*/  @P0 BRA `(.L_x_12) ;  /* 0x00000000006c0947 */ /* 0x000fee0003800000 */
[----:B------:R-:W-:-:S04]  /*0910*/  LOP3.LUT R7, R5, 0x7ff00000, RZ, 0xc0, !PT ;  /* 0x7ff0000005077812 */ /* 0x000fc800078ec0ff */
[CC--:B------:R-:W-:Y:S02]  /*0920*/  VIADDMNMX R6, R12.reuse, -R7.reuse, 0xb9600000, !PT ;  /* 0xb96000000c067446 */ /* 0x0c0fe40007800907 */
[----:B------:R-:W-:Y:S02]  /*0930*/  ISETP.GE.U32.AND P0, PT, R12, R7, PT ;  /* 0x000000070c00720c */ /* 0x000fe40003f06070 */
[----:B------:R-:W-:Y:S02]  /*0940*/  VIMNMX R6, PT, PT, R6, 0x46a00000, PT ;  /* 0x46a0000006067848 */ /* 0x000fe40003fe0100 */
[----:B------:R-:W-:-:S05]  /*0950*/  SEL R13, R13, 0x63400000, !P0 ;  /* 0x634000000d0d7807 */ /* 0x000fca0004000000 */
[----:B------:R-:W-:Y:S02]  /*0960*/  IMAD.IADD R14, R6, 0x1, -R13 ;  /* 0x00000001060e7824 */ /* 0x000fe400078e0a0d */
[----:B------:R-:W-:Y:S02]  /*0970*/  IMAD.MOV.U32 R6, RZ, RZ, RZ ;  /* 0x000000ffff067224 */ /* 0x000fe400078e00ff */
[----:B------:R-:W-:-:S06]  /*0980*/  VIADD R7, R14, 0x7fe00000 ;  /* 0x7fe000000e077836 */ /* 0x000fcc0000000000 */
[----:B------:R-:W-:-:S10]  /*0990*/  DMUL R12, R10, R6 ;  /* 0x000000060a0c7228 */ /* 0x000fd40000000000 */
[----:B------:R-:W-:-:S13]  /*09a0*/  FSETP.GTU.AND P0, PT, |R13|, 1.469367938527859385e-39, PT ;  /* 0x001000000d00780b */ /* 0x000fda0003f0c200 */
[----:B------:R-:W-:Y:S05]  /*09b0*/  @P0 BRA `(.L_x_13) ;  /* 0x0000000000940947 */ /* 0x000fea0003800000 */
[----:B------:R-:W-:Y:S01]  /*09c0*/  DFMA R2, R10, -R2, R8 ;  /* 0x800000020a02722b */ /* 0x000fe20000000008 */
[----:B------:R-:W-:-:S09]  /*09d0*/  IMAD.MOV.U32 R6, RZ, RZ, RZ ;  /* 0x000000ffff067224 */ /* 0x000fd200078e00ff */
[C---:B------:R-:W-:Y:S02]  /*09e0*/  FSETP.NEU.AND P0, PT, R3.reuse, RZ, PT ;  /* 0x000000ff0300720b */ /* 0x040fe40003f0d000 */
[----:B------:R-:W-:-:S04]  /*09f0*/  LOP3.LUT R5, R3, 0x80000000, R5, 0x48, !PT ;  /* 0x8000000003057812 */ /* 0x000fc800078e4805 */
[----:B------:R-:W-:-:S07]  /*0a00*/  LOP3.LUT R7, R5, R7, RZ, 0xfc, !PT ;  /* 0x0000000705077212 */ /* 0x000fce00078efcff */
[----:B------:R-:W-:Y:S05]  /*0a10*/  @!P0 BRA `(.L_x_13) ;  /* 0x00000000007c8947 */ /* 0x000fea0003800000 */
[----:B------:R-:W-:Y:S01]  /*0a20*/  IMAD.MOV R3, RZ, RZ, -R14 ;  /* 0x000000ffff037224 */ /* 0x000fe200078e0a0e */
[----:B------:R-:W-:Y:S01]  /*0a30*/  DMUL.RP R6, R10, R6 ;  /* 0x000000060a067228 */ /* 0x000fe20000008000 */
[----:B------:R-:W-:-:S06]  /*0a40*/  IMAD.MOV.U32 R2, RZ, RZ, RZ ;  /* 0x000000ffff027224 */ /* 0x000fcc00078e00ff */
[----:B------:R-:W-:-:S03]  /*0a50*/  DFMA R2, R12, -R2, R10 ;  /* 0x800000020c02722b */ /* 0x000fc6000000000a */
[----:B------:R-:W-:-:S03]  /*0a60*/  LOP3.LUT R5, R7, R5, RZ, 0x3c, !PT ;  /* 0x0000000507057212 */ /* 0x000fc600078e3cff */
[----:B------:R-:W-:-:S04]  /*0a70*/  IADD3 R2, PT, PT, -R14, -0x43300000, RZ ;  /* 0xbcd000000e027810 */ /* 0x000fc80007ffe1ff */
[----:B------:R-:W-:-:S04]  /*0a80*/  FSETP.NEU.AND P0, PT, |R3|, R2, PT ;  /* 0x000000020300720b */ /* 0x000fc80003f0d200 */
[----:B------:R-:W-:Y:S02]  /*0a90*/  FSEL R12, R6, R12, !P0 ;  /* 0x0000000c060c7208 */ /* 0x000fe40004000000 */
[----:B------:R-:W-:Y:S01]  /*0aa0*/  FSEL R13, R5, R13, !P0 ;  /* 0x0000000d050d7208 */ /* 0x000fe20004000000 */
[----:B------:R-:W-:Y:S06]  /*0ab0*/  BRA `(.L_x_13) ;  /* 0x0000000000547947 */ /* 0x000fec0003800000 */
.L_x_12:
[----:B------:R-:W-:-:S14]  /*0ac0*/  DSETP.NAN.AND P0, PT, R6, R6, PT ;  /* 0x000000060600722a */ /* 0x000fdc0003f08000 */
[----:B------:R-:W-:Y:S05]  /*0ad0*/  @P0 BRA `(.L_x_14) ;  /* 0x0000000000440947 */ /* 0x000fea0003800000 */
[----:B------:R-:W-:-:S14]  /*0ae0*/  DSETP.NAN.AND P0, PT, R4, R4, PT ;  /* 0x000000040400722a */ /* 0x000fdc0003f08000 */
[----:B------:R-:W-:Y:S05]  /*0af0*/  @P0 BRA `(.L_x_15) ;  /* 0x0000000000300947 */ /* 0x000fea0003800000 */
[----:B------:R-:W-:Y:S01]  /*0b00*/  ISETP.NE.AND P0, PT, R19, R18, PT ;  /* 0x000000121300720c */ /* 0x000fe20003f05270 */
[----:B------:R-:W-:Y:S02]  /*0b10*/  IMAD.MOV.U32 R12, RZ, RZ, 0x0 ;  /* 0x00000000ff0c7424 */ /* 0x000fe400078e00ff */
[----:B------:R-:W-:-:S10]  /*0b20*/  IMAD.MOV.U32 R13, RZ, RZ, -0x80000 ;  /* 0xfff80000ff0d7424 */ /* 0x000fd400078e00ff */
[----:B------:R-:W-:Y:S05]  /*0b30*/  @!P0 BRA `(.L_x_13) ;  /* 0x0000000000348947 */ /* 0x000fea0003800000 */
[----:B------:R-:W-:Y:S02]  /*0b40*/  ISETP.NE.AND P0, PT, R19, 0x7ff00000, PT ;  /* 0x7ff000001300780c */ /* 0x000fe40003f05270 */
[----:B------:R-:W-:Y:S02]  /*0b50*/  LOP3.LUT R13, R7, 0x80000000, R5, 0x48, !PT ;  /* 0x80000000070d7812 */ /* 0x000fe400078e4805 */
[----:B------:R-:W-:-:S13]  /*0b60*/  ISETP.EQ.OR P0, PT, R18, RZ, !P0 ;  /* 0x000000ff1200720c */ /* 0x000fda0004702670 */
[----:B------:R-:W-:Y:S01]  /*0b70*/  @P0 LOP3.LUT R2, R13, 0x7ff00000, RZ, 0xfc, !PT ;  /* 0x7ff000000d020812 */ /* 0x000fe200078efcff */
[----:B------:R-:W-:Y:S02]  /*0b80*/  @!P0 IMAD.MOV.U32 R12, RZ, RZ, RZ ;  /* 0x000000ffff0c8224 */ /* 0x000fe400078e00ff */
[----:B------:R-:W-:Y:S02]  /*0b90*/  @P0 IMAD.MOV.U32 R12, RZ, RZ, RZ ;  /* 0x000000ffff0c0224 */ /* 0x000fe400078e00ff */
[----:B------:R-:W-:Y:S01]  /*0ba0*/  @P0 IMAD.MOV.U32 R13, RZ, RZ, R2 ;  /* 0x000000ffff0d0224 */ /* 0x000fe200078e0002 */
[----:B------:R-:W-:Y:S06]  /*0bb0*/  BRA `(.L_x_13) ;  /* 0x0000000000147947 */ /* 0x000fec0003800000 */
.L_x_15:
[----:B------:R-:W-:Y:S01]  /*0bc0*/  LOP3.LUT R13, R5, 0x80000, RZ, 0xfc, !PT ;  /* 0x00080000050d7812 */ /* 0x000fe200078efcff */
[----:B------:R-:W-:Y:S01]  /*0bd0*/  IMAD.MOV.U32 R12, RZ, RZ, R4 ;  /* 0x000000ffff0c7224 */ /* 0x000fe200078e0004 */
[----:B------:R-:W-:Y:S06]  /*0be0*/  BRA `(.L_x_13) ;  /* 0x0000000000087947 */ /* 0x000fec0003800000 */
.L_x_14:
[----:B------:R-:W-:Y:S01]  /*0bf0*/  LOP3.LUT R13, R7, 0x80000, RZ, 0xfc, !PT ;  /* 0x00080000070d7812 */ /* 0x000fe200078efcff */
[----:B------:R-:W-:-:S07]  /*0c00*/  IMAD.MOV.U32 R12, RZ, RZ, R6 ;  /* 0x000000ffff0c7224 */ /* 0x000fce00078e0006 */
.L_x_13:
[----:B------:R-:W-:Y:S02]  /*0c10*/  IMAD.MOV.U32 R2, RZ, RZ, R0 ;  /* 0x000000ffff027224 */ /* 0x000fe400078e0000 */
[----:B------:R-:W-:-:S04]  /*0c20*/  IMAD.MOV.U32 R3, RZ, RZ, 0x0 ;  /* 0x00000000ff037424 */ /* 0x000fc800078e00ff */
[----:B------:R-:W-:Y:S05]  /*0c30*/  RET.REL.NODEC R2 `(_Z11countTriNumPjPiii) ;  /* 0xfffffff002f07950 */ /* 0x000fea0003c3ffff */
.L_x_16:
[----:B------:R-:W-:-:S00]  /*0c40*/  BRA `(.L_x_16) ;  /* 0xfffffffc00fc7947 */ /* 0x000fc0000383ffff */
[----:B------:R-:W-:-:S00]  /*0c50*/  NOP ;  /* 0x0000000000007918 */ /* 0x000fc00000000000 */
        /* <DEDUP_REMOVED lines=10> */
.L_x_17:


//--------------------- .nv.shared.reserved.0     --------------------------
	.section	.nv.shared.reserved.0,"aw",@nobits
	.weak		__nv_reservedSMEM_offset_0_alias
	.size		__nv_reservedSMEM_offset_0_alias, 0, 64
	.other		__nv_reservedSMEM_offset_0_alias,@"STO_CUDA_RESERVED_SHARED STV_DEFAULT"
__nv_reservedSMEM_offset_0_alias:
	.zero		0
	.zero		64


//--------------------- .nv.constant0._Z11countTriNumPjPiii --------------------------
	.section	.nv.constant0._Z11countTriNumPjPiii,"a",@progbits
	.sectionflags	@""
	.align	4
.nv.constant0._Z11countTriNumPjPiii:
	.zero		920


//--------------------- SYMBOLS --------------------------

	.type		.nv.reservedSmem.offset0,@object
	.size		.nv.reservedSmem.offset0,0x4
